//
// Generated by NVIDIA NVVM Compiler
//
// Compiler Build ID: CL-36424714
// Cuda compilation tools, release 13.0, V13.0.88
// Based on NVVM 20.0.0
//

.version 9.0
.target sm_100
.address_size 64

	// .globl	_Z17sumCommMultiBlockPKdS0_S0_S0_S0_dPdS1_S1_S1_S1_
// _ZZ17sumCommMultiBlockPKdS0_S0_S0_S0_dPdS1_S1_S1_S1_E6shArrX has been demoted
// _ZZ17sumCommMultiBlockPKdS0_S0_S0_S0_dPdS1_S1_S1_S1_E6shArrY has been demoted
// _ZZ17sumCommMultiBlockPKdS0_S0_S0_S0_dPdS1_S1_S1_S1_E7shArrXY has been demoted
// _ZZ17sumCommMultiBlockPKdS0_S0_S0_S0_dPdS1_S1_S1_S1_E8shArrXsq has been demoted
// _ZZ17sumCommMultiBlockPKdS0_S0_S0_S0_dPdS1_S1_S1_S1_E8shArrYsq has been demoted

.visible .entry _Z17sumCommMultiBlockPKdS0_S0_S0_S0_dPdS1_S1_S1_S1_(
	.param .u64 .ptr .align 1 _Z17sumCommMultiBlockPKdS0_S0_S0_S0_dPdS1_S1_S1_S1__param_0,
	.param .u64 .ptr .align 1 _Z17sumCommMultiBlockPKdS0_S0_S0_S0_dPdS1_S1_S1_S1__param_1,
	.param .u64 .ptr .align 1 _Z17sumCommMultiBlockPKdS0_S0_S0_S0_dPdS1_S1_S1_S1__param_2,
	.param .u64 .ptr .align 1 _Z17sumCommMultiBlockPKdS0_S0_S0_S0_dPdS1_S1_S1_S1__param_3,
	.param .u64 .ptr .align 1 _Z17sumCommMultiBlockPKdS0_S0_S0_S0_dPdS1_S1_S1_S1__param_4,
	.param .f64 _Z17sumCommMultiBlockPKdS0_S0_S0_S0_dPdS1_S1_S1_S1__param_5,
	.param .u64 .ptr .align 1 _Z17sumCommMultiBlockPKdS0_S0_S0_S0_dPdS1_S1_S1_S1__param_6,
	.param .u64 .ptr .align 1 _Z17sumCommMultiBlockPKdS0_S0_S0_S0_dPdS1_S1_S1_S1__param_7,
	.param .u64 .ptr .align 1 _Z17sumCommMultiBlockPKdS0_S0_S0_S0_dPdS1_S1_S1_S1__param_8,
	.param .u64 .ptr .align 1 _Z17sumCommMultiBlockPKdS0_S0_S0_S0_dPdS1_S1_S1_S1__param_9,
	.param .u64 .ptr .align 1 _Z17sumCommMultiBlockPKdS0_S0_S0_S0_dPdS1_S1_S1_S1__param_10
)
{
	.reg .pred 	%p<14>;
	.reg .b32 	%r<21>;
	.reg .b64 	%rd<34>;
	.reg .b64 	%fd<191>;
	// demoted variable
	.shared .align 8 .b8 _ZZ17sumCommMultiBlockPKdS0_S0_S0_S0_dPdS1_S1_S1_S1_E6shArrX[8192];
	// demoted variable
	.shared .align 8 .b8 _ZZ17sumCommMultiBlockPKdS0_S0_S0_S0_dPdS1_S1_S1_S1_E6shArrY[8192];
	// demoted variable
	.shared .align 8 .b8 _ZZ17sumCommMultiBlockPKdS0_S0_S0_S0_dPdS1_S1_S1_S1_E7shArrXY[8192];
	// demoted variable
	.shared .align 8 .b8 _ZZ17sumCommMultiBlockPKdS0_S0_S0_S0_dPdS1_S1_S1_S1_E8shArrXsq[8192];
	// demoted variable
	.shared .align 8 .b8 _ZZ17sumCommMultiBlockPKdS0_S0_S0_S0_dPdS1_S1_S1_S1_E8shArrYsq[8192];
	ld.param.u64 	%rd6, [_Z17sumCommMultiBlockPKdS0_S0_S0_S0_dPdS1_S1_S1_S1__param_0];
	ld.param.u64 	%rd7, [_Z17sumCommMultiBlockPKdS0_S0_S0_S0_dPdS1_S1_S1_S1__param_1];
	ld.param.u64 	%rd8, [_Z17sumCommMultiBlockPKdS0_S0_S0_S0_dPdS1_S1_S1_S1__param_2];
	ld.param.u64 	%rd9, [_Z17sumCommMultiBlockPKdS0_S0_S0_S0_dPdS1_S1_S1_S1__param_3];
	ld.param.u64 	%rd10, [_Z17sumCommMultiBlockPKdS0_S0_S0_S0_dPdS1_S1_S1_S1__param_4];
	ld.param.f64 	%fd16, [_Z17sumCommMultiBlockPKdS0_S0_S0_S0_dPdS1_S1_S1_S1__param_5];
	ld.param.u64 	%rd12, [_Z17sumCommMultiBlockPKdS0_S0_S0_S0_dPdS1_S1_S1_S1__param_7];
	ld.param.u64 	%rd13, [_Z17sumCommMultiBlockPKdS0_S0_S0_S0_dPdS1_S1_S1_S1__param_8];
	ld.param.u64 	%rd14, [_Z17sumCommMultiBlockPKdS0_S0_S0_S0_dPdS1_S1_S1_S1__param_9];
	ld.param.u64 	%rd15, [_Z17sumCommMultiBlockPKdS0_S0_S0_S0_dPdS1_S1_S1_S1__param_10];
	mov.u32 	%r1, %tid.x;
	mov.u32 	%r2, %ctaid.x;
	shl.b32 	%r12, %r2, 10;
	or.b32  	%r20, %r12, %r1;
	cvt.rn.f64.s32 	%fd18, %r20;
	setp.leu.f64 	%p1, %fd16, %fd18;
	mov.f64 	%fd186, 0d0000000000000000;
	mov.f64 	%fd187, %fd186;
	mov.f64 	%fd188, %fd186;
	mov.f64 	%fd189, %fd186;
	mov.f64 	%fd190, %fd186;
	@%p1 bra 	$L__BB0_3;
	mov.u32 	%r13, %nctaid.x;
	shl.b32 	%r4, %r13, 10;
	cvta.to.global.u64 	%rd1, %rd6;
	cvta.to.global.u64 	%rd2, %rd7;
	cvta.to.global.u64 	%rd3, %rd8;
	cvta.to.global.u64 	%rd4, %rd9;
	cvta.to.global.u64 	%rd5, %rd10;
	mov.f64 	%fd190, 0d0000000000000000;
	mov.f64 	%fd189, %fd190;
	mov.f64 	%fd188, %fd190;
	mov.f64 	%fd187, %fd190;
	mov.f64 	%fd186, %fd190;
$L__BB0_2:
	mul.wide.s32 	%rd16, %r20, 8;
	add.s64 	%rd17, %rd1, %rd16;
	ld.global.f64 	%fd20, [%rd17];
	add.f64 	%fd186, %fd186, %fd20;
	add.s64 	%rd18, %rd2, %rd16;
	ld.global.f64 	%fd21, [%rd18];
	add.f64 	%fd187, %fd187, %fd21;
	add.s64 	%rd19, %rd3, %rd16;
	ld.global.f64 	%fd22, [%rd19];
	add.f64 	%fd188, %fd188, %fd22;
	add.s64 	%rd20, %rd4, %rd16;
	ld.global.f64 	%fd23, [%rd20];
	add.f64 	%fd189, %fd189, %fd23;
	add.s64 	%rd21, %rd5, %rd16;
	ld.global.f64 	%fd24, [%rd21];
	add.f64 	%fd190, %fd190, %fd24;
	add.s32 	%r20, %r20, %r4;
	cvt.rn.f64.s32 	%fd25, %r20;
	setp.gt.f64 	%p2, %fd16, %fd25;
	@%p2 bra 	$L__BB0_2;
$L__BB0_3:
	shl.b32 	%r14, %r1, 3;
	mov.u32 	%r15, _ZZ17sumCommMultiBlockPKdS0_S0_S0_S0_dPdS1_S1_S1_S1_E6shArrX;
	add.s32 	%r7, %r15, %r14;
	st.shared.f64 	[%r7], %fd186;
	mov.u32 	%r16, _ZZ17sumCommMultiBlockPKdS0_S0_S0_S0_dPdS1_S1_S1_S1_E6shArrY;
	add.s32 	%r8, %r16, %r14;
	st.shared.f64 	[%r8], %fd187;
	mov.u32 	%r17, _ZZ17sumCommMultiBlockPKdS0_S0_S0_S0_dPdS1_S1_S1_S1_E7shArrXY;
	add.s32 	%r9, %r17, %r14;
	st.shared.f64 	[%r9], %fd188;
	mov.u32 	%r18, _ZZ17sumCommMultiBlockPKdS0_S0_S0_S0_dPdS1_S1_S1_S1_E8shArrXsq;
	add.s32 	%r10, %r18, %r14;
	st.shared.f64 	[%r10], %fd189;
	mov.u32 	%r19, _ZZ17sumCommMultiBlockPKdS0_S0_S0_S0_dPdS1_S1_S1_S1_E8shArrYsq;
	add.s32 	%r11, %r19, %r14;
	st.shared.f64 	[%r11], %fd190;
	bar.sync 	0;
	setp.gt.u32 	%p3, %r1, 511;
	@%p3 bra 	$L__BB0_5;
	ld.shared.f64 	%fd26, [%r7+4096];
	ld.shared.f64 	%fd27, [%r7];
	add.f64 	%fd28, %fd26, %fd27;
	st.shared.f64 	[%r7], %fd28;
	ld.shared.f64 	%fd29, [%r8+4096];
	ld.shared.f64 	%fd30, [%r8];
	add.f64 	%fd31, %fd29, %fd30;
	st.shared.f64 	[%r8], %fd31;
	ld.shared.f64 	%fd32, [%r9+4096];
	ld.shared.f64 	%fd33, [%r9];
	add.f64 	%fd34, %fd32, %fd33;
	st.shared.f64 	[%r9], %fd34;
	ld.shared.f64 	%fd35, [%r10+4096];
	ld.shared.f64 	%fd36, [%r10];
	add.f64 	%fd37, %fd35, %fd36;
	st.shared.f64 	[%r10], %fd37;
	ld.shared.f64 	%fd38, [%r11+4096];
	ld.shared.f64 	%fd39, [%r11];
	add.f64 	%fd40, %fd38, %fd39;
	st.shared.f64 	[%r11], %fd40;
$L__BB0_5:
	bar.sync 	0;
	setp.gt.u32 	%p4, %r1, 255;
	@%p4 bra 	$L__BB0_7;
	ld.shared.f64 	%fd41, [%r7+2048];
	ld.shared.f64 	%fd42, [%r7];
	add.f64 	%fd43, %fd41, %fd42;
	st.shared.f64 	[%r7], %fd43;
	ld.shared.f64 	%fd44, [%r8+2048];
	ld.shared.f64 	%fd45, [%r8];
	add.f64 	%fd46, %fd44, %fd45;
	st.shared.f64 	[%r8], %fd46;
	ld.shared.f64 	%fd47, [%r9+2048];
	ld.shared.f64 	%fd48, [%r9];
	add.f64 	%fd49, %fd47, %fd48;
	st.shared.f64 	[%r9], %fd49;
	ld.shared.f64 	%fd50, [%r10+2048];
	ld.shared.f64 	%fd51, [%r10];
	add.f64 	%fd52, %fd50, %fd51;
	st.shared.f64 	[%r10], %fd52;
	ld.shared.f64 	%fd53, [%r11+2048];
	ld.shared.f64 	%fd54, [%r11];
	add.f64 	%fd55, %fd53, %fd54;
	st.shared.f64 	[%r11], %fd55;
$L__BB0_7:
	bar.sync 	0;
	setp.gt.u32 	%p5, %r1, 127;
	@%p5 bra 	$L__BB0_9;
	ld.shared.f64 	%fd56, [%r7+1024];
	ld.shared.f64 	%fd57, [%r7];
	add.f64 	%fd58, %fd56, %fd57;
	st.shared.f64 	[%r7], %fd58;
	ld.shared.f64 	%fd59, [%r8+1024];
	ld.shared.f64 	%fd60, [%r8];
	add.f64 	%fd61, %fd59, %fd60;
	st.shared.f64 	[%r8], %fd61;
	ld.shared.f64 	%fd62, [%r9+1024];
	ld.shared.f64 	%fd63, [%r9];
	add.f64 	%fd64, %fd62, %fd63;
	st.shared.f64 	[%r9], %fd64;
	ld.shared.f64 	%fd65, [%r10+1024];
	ld.shared.f64 	%fd66, [%r10];
	add.f64 	%fd67, %fd65, %fd66;
	st.shared.f64 	[%r10], %fd67;
	ld.shared.f64 	%fd68, [%r11+1024];
	ld.shared.f64 	%fd69, [%r11];
	add.f64 	%fd70, %fd68, %fd69;
	st.shared.f64 	[%r11], %fd70;
$L__BB0_9:
	bar.sync 	0;
	setp.gt.u32 	%p6, %r1, 63;
	@%p6 bra 	$L__BB0_11;
	ld.shared.f64 	%fd71, [%r7+512];
	ld.shared.f64 	%fd72, [%r7];
	add.f64 	%fd73, %fd71, %fd72;
	st.shared.f64 	[%r7], %fd73;
	ld.shared.f64 	%fd74, [%r8+512];
	ld.shared.f64 	%fd75, [%r8];
	add.f64 	%fd76, %fd74, %fd75;
	st.shared.f64 	[%r8], %fd76;
	ld.shared.f64 	%fd77, [%r9+512];
	ld.shared.f64 	%fd78, [%r9];
	add.f64 	%fd79, %fd77, %fd78;
	st.shared.f64 	[%r9], %fd79;
	ld.shared.f64 	%fd80, [%r10+512];
	ld.shared.f64 	%fd81, [%r10];
	add.f64 	%fd82, %fd80, %fd81;
	st.shared.f64 	[%r10], %fd82;
	ld.shared.f64 	%fd83, [%r11+512];
	ld.shared.f64 	%fd84, [%r11];
	add.f64 	%fd85, %fd83, %fd84;
	st.shared.f64 	[%r11], %fd85;
$L__BB0_11:
	bar.sync 	0;
	setp.gt.u32 	%p7, %r1, 31;
	@%p7 bra 	$L__BB0_13;
	ld.shared.f64 	%fd86, [%r7+256];
	ld.shared.f64 	%fd87, [%r7];
	add.f64 	%fd88, %fd86, %fd87;
	st.shared.f64 	[%r7], %fd88;
	ld.shared.f64 	%fd89, [%r8+256];
	ld.shared.f64 	%fd90, [%r8];
	add.f64 	%fd91, %fd89, %fd90;
	st.shared.f64 	[%r8], %fd91;
	ld.shared.f64 	%fd92, [%r9+256];
	ld.shared.f64 	%fd93, [%r9];
	add.f64 	%fd94, %fd92, %fd93;
	st.shared.f64 	[%r9], %fd94;
	ld.shared.f64 	%fd95, [%r10+256];
	ld.shared.f64 	%fd96, [%r10];
	add.f64 	%fd97, %fd95, %fd96;
	st.shared.f64 	[%r10], %fd97;
	ld.shared.f64 	%fd98, [%r11+256];
	ld.shared.f64 	%fd99, [%r11];
	add.f64 	%fd100, %fd98, %fd99;
	st.shared.f64 	[%r11], %fd100;
$L__BB0_13:
	bar.sync 	0;
	setp.gt.u32 	%p8, %r1, 15;
	@%p8 bra 	$L__BB0_15;
	ld.shared.f64 	%fd101, [%r7+128];
	ld.shared.f64 	%fd102, [%r7];
	add.f64 	%fd103, %fd101, %fd102;
	st.shared.f64 	[%r7], %fd103;
	ld.shared.f64 	%fd104, [%r8+128];
	ld.shared.f64 	%fd105, [%r8];
	add.f64 	%fd106, %fd104, %fd105;
	st.shared.f64 	[%r8], %fd106;
	ld.shared.f64 	%fd107, [%r9+128];
	ld.shared.f64 	%fd108, [%r9];
	add.f64 	%fd109, %fd107, %fd108;
	st.shared.f64 	[%r9], %fd109;
	ld.shared.f64 	%fd110, [%r10+128];
	ld.shared.f64 	%fd111, [%r10];
	add.f64 	%fd112, %fd110, %fd111;
	st.shared.f64 	[%r10], %fd112;
	ld.shared.f64 	%fd113, [%r11+128];
	ld.shared.f64 	%fd114, [%r11];
	add.f64 	%fd115, %fd113, %fd114;
	st.shared.f64 	[%r11], %fd115;
$L__BB0_15:
	bar.sync 	0;
	setp.gt.u32 	%p9, %r1, 7;
	@%p9 bra 	$L__BB0_17;
	ld.shared.f64 	%fd116, [%r7+64];
	ld.shared.f64 	%fd117, [%r7];
	add.f64 	%fd118, %fd116, %fd117;
	st.shared.f64 	[%r7], %fd118;
	ld.shared.f64 	%fd119, [%r8+64];
	ld.shared.f64 	%fd120, [%r8];
	add.f64 	%fd121, %fd119, %fd120;
	st.shared.f64 	[%r8], %fd121;
	ld.shared.f64 	%fd122, [%r9+64];
	ld.shared.f64 	%fd123, [%r9];
	add.f64 	%fd124, %fd122, %fd123;
	st.shared.f64 	[%r9], %fd124;
	ld.shared.f64 	%fd125, [%r10+64];
	ld.shared.f64 	%fd126, [%r10];
	add.f64 	%fd127, %fd125, %fd126;
	st.shared.f64 	[%r10], %fd127;
	ld.shared.f64 	%fd128, [%r11+64];
	ld.shared.f64 	%fd129, [%r11];
	add.f64 	%fd130, %fd128, %fd129;
	st.shared.f64 	[%r11], %fd130;
$L__BB0_17:
	bar.sync 	0;
	setp.gt.u32 	%p10, %r1, 3;
	@%p10 bra 	$L__BB0_19;
	ld.shared.f64 	%fd131, [%r7+32];
	ld.shared.f64 	%fd132, [%r7];
	add.f64 	%fd133, %fd131, %fd132;
	st.shared.f64 	[%r7], %fd133;
	ld.shared.f64 	%fd134, [%r8+32];
	ld.shared.f64 	%fd135, [%r8];
	add.f64 	%fd136, %fd134, %fd135;
	st.shared.f64 	[%r8], %fd136;
	ld.shared.f64 	%fd137, [%r9+32];
	ld.shared.f64 	%fd138, [%r9];
	add.f64 	%fd139, %fd137, %fd138;
	st.shared.f64 	[%r9], %fd139;
	ld.shared.f64 	%fd140, [%r10+32];
	ld.shared.f64 	%fd141, [%r10];
	add.f64 	%fd142, %fd140, %fd141;
	st.shared.f64 	[%r10], %fd142;
	ld.shared.f64 	%fd143, [%r11+32];
	ld.shared.f64 	%fd144, [%r11];
	add.f64 	%fd145, %fd143, %fd144;
	st.shared.f64 	[%r11], %fd145;
$L__BB0_19:
	bar.sync 	0;
	setp.gt.u32 	%p11, %r1, 1;
	@%p11 bra 	$L__BB0_21;
	ld.shared.f64 	%fd146, [%r7+16];
	ld.shared.f64 	%fd147, [%r7];
	add.f64 	%fd148, %fd146, %fd147;
	st.shared.f64 	[%r7], %fd148;
	ld.shared.f64 	%fd149, [%r8+16];
	ld.shared.f64 	%fd150, [%r8];
	add.f64 	%fd151, %fd149, %fd150;
	st.shared.f64 	[%r8], %fd151;
	ld.shared.f64 	%fd152, [%r9+16];
	ld.shared.f64 	%fd153, [%r9];
	add.f64 	%fd154, %fd152, %fd153;
	st.shared.f64 	[%r9], %fd154;
	ld.shared.f64 	%fd155, [%r10+16];
	ld.shared.f64 	%fd156, [%r10];
	add.f64 	%fd157, %fd155, %fd156;
	st.shared.f64 	[%r10], %fd157;
	ld.shared.f64 	%fd158, [%r11+16];
	ld.shared.f64 	%fd159, [%r11];
	add.f64 	%fd160, %fd158, %fd159;
	st.shared.f64 	[%r11], %fd160;
$L__BB0_21:
	bar.sync 	0;
	setp.ne.s32 	%p12, %r1, 0;
	@%p12 bra 	$L__BB0_23;
	ld.shared.f64 	%fd161, [_ZZ17sumCommMultiBlockPKdS0_S0_S0_S0_dPdS1_S1_S1_S1_E6shArrX+8];
	ld.shared.f64 	%fd162, [%r7];
	add.f64 	%fd163, %fd161, %fd162;
	st.shared.f64 	[%r7], %fd163;
	ld.shared.f64 	%fd164, [_ZZ17sumCommMultiBlockPKdS0_S0_S0_S0_dPdS1_S1_S1_S1_E6shArrY+8];
	ld.shared.f64 	%fd165, [%r8];
	add.f64 	%fd166, %fd164, %fd165;
	st.shared.f64 	[%r8], %fd166;
	ld.shared.f64 	%fd167, [_ZZ17sumCommMultiBlockPKdS0_S0_S0_S0_dPdS1_S1_S1_S1_E7shArrXY+8];
	ld.shared.f64 	%fd168, [%r9];
	add.f64 	%fd169, %fd167, %fd168;
	st.shared.f64 	[%r9], %fd169;
	ld.shared.f64 	%fd170, [_ZZ17sumCommMultiBlockPKdS0_S0_S0_S0_dPdS1_S1_S1_S1_E8shArrXsq+8];
	ld.shared.f64 	%fd171, [%r10];
	add.f64 	%fd172, %fd170, %fd171;
	st.shared.f64 	[%r10], %fd172;
	ld.shared.f64 	%fd173, [_ZZ17sumCommMultiBlockPKdS0_S0_S0_S0_dPdS1_S1_S1_S1_E8shArrYsq+8];
	ld.shared.f64 	%fd174, [%r11];
	add.f64 	%fd175, %fd173, %fd174;
	st.shared.f64 	[%r11], %fd175;
$L__BB0_23:
	setp.ne.s32 	%p13, %r1, 0;
	bar.sync 	0;
	@%p13 bra 	$L__BB0_25;
	ld.param.u64 	%rd33, [_Z17sumCommMultiBlockPKdS0_S0_S0_S0_dPdS1_S1_S1_S1__param_6];
	ld.shared.f64 	%fd176, [_ZZ17sumCommMultiBlockPKdS0_S0_S0_S0_dPdS1_S1_S1_S1_E6shArrX];
	cvta.to.global.u64 	%rd22, %rd33;
	mul.wide.u32 	%rd23, %r2, 8;
	add.s64 	%rd24, %rd22, %rd23;
	st.global.f64 	[%rd24], %fd176;
	ld.shared.f64 	%fd177, [_ZZ17sumCommMultiBlockPKdS0_S0_S0_S0_dPdS1_S1_S1_S1_E6shArrY];
	cvta.to.global.u64 	%rd25, %rd12;
	add.s64 	%rd26, %rd25, %rd23;
	st.global.f64 	[%rd26], %fd177;
	ld.shared.f64 	%fd178, [_ZZ17sumCommMultiBlockPKdS0_S0_S0_S0_dPdS1_S1_S1_S1_E7shArrXY];
	cvta.to.global.u64 	%rd27, %rd13;
	add.s64 	%rd28, %rd27, %rd23;
	st.global.f64 	[%rd28], %fd178;
	ld.shared.f64 	%fd179, [_ZZ17sumCommMultiBlockPKdS0_S0_S0_S0_dPdS1_S1_S1_S1_E8shArrXsq];
	cvta.to.global.u64 	%rd29, %rd14;
	add.s64 	%rd30, %rd29, %rd23;
	st.global.f64 	[%rd30], %fd179;
	ld.shared.f64 	%fd180, [_ZZ17sumCommMultiBlockPKdS0_S0_S0_S0_dPdS1_S1_S1_S1_E8shArrYsq];
	cvta.to.global.u64 	%rd31, %rd15;
	add.s64 	%rd32, %rd31, %rd23;
	st.global.f64 	[%rd32], %fd180;
$L__BB0_25:
	ret;

}


// ===== COMPILED SASS (sm_100) =====

	.target	sm_100

	.elftype	@"ET_EXEC"


//--------------------- .note.nv.tkinfo           --------------------------
	.section	.note.nv.tkinfo,"",@"SHT_NOTE"
	.sectionflags	@"SHF_NOTE_NV_TKINFO"
	.tkinfo
        /*0018*/ 	.word	0x00000002
        /*0030*/ 	.string	""
        /*0030*/ 	.string	"ptxas"
        /*0030*/ 	.string	"Cuda compilation tools, release 13.0, V13.0.88"
        /*0030*/ 	.string	"Build cuda_13.0.r13.0/compiler.36424714_0"
        /*0030*/ 	.string	"-arch sm_100 -m 64 "



//--------------------- .note.nv.cuinfo           --------------------------
	.section	.note.nv.cuinfo,"",@"SHT_NOTE"
	.sectionflags	@"SHF_NOTE_NV_CUINFO"
        /*0018*/ 	.short	0x0002
        /*001a*/ 	.short	0x0064
        /*001c*/ 	.short	0x0082
	.zero		2


//--------------------- .nv.info                  --------------------------
	.section	.nv.info,"",@"SHT_CUDA_INFO"
	.align	4


	//----- nvinfo : EIATTR_REGCOUNT
	.align		4
        /*0000*/ 	.byte	0x04, 0x2f
        /*0002*/ 	.short	(.L_1 - .L_0)
	.align		4
.L_0:
        /*0004*/ 	.word	index@(_Z17sumCommMultiBlockPKdS0_S0_S0_S0_dPdS1_S1_S1_S1_)
        /*0008*/ 	.word	0x00000020


	//----- nvinfo : EIATTR_FRAME_SIZE
	.align		4
.L_1:
        /*000c*/ 	.byte	0x04, 0x11
        /*000e*/ 	.short	(.L_3 - .L_2)
	.align		4
.L_2:
        /*0010*/ 	.word	index@(_Z17sumCommMultiBlockPKdS0_S0_S0_S0_dPdS1_S1_S1_S1_)
        /*0014*/ 	.word	0x00000000


	//----- nvinfo : EIATTR_MIN_STACK_SIZE
	.align		4
.L_3:
        /*0018*/ 	.byte	0x04, 0x12
        /*001a*/ 	.short	(.L_5 - .L_4)
	.align		4
.L_4:
        /*001c*/ 	.word	index@(_Z17sumCommMultiBlockPKdS0_S0_S0_S0_dPdS1_S1_S1_S1_)
        /*0020*/ 	.word	0x00000000
.L_5:


//--------------------- .nv.compat                --------------------------
	.section	.nv.compat,"",@"SHT_CUDA_COMPAT_INFO"
	.align	4
        /*0000*/ 	.byte	0x02, 0x09, 0x00, 0x00, 0x02, 0x02, 0x01, 0x00, 0x02, 0x05, 0x05, 0x00, 0x03, 0x07, 0x01, 0x01
        /*0010*/ 	.byte	0x02, 0x03, 0x00, 0x00, 0x02, 0x06, 0x01, 0x00, 0x04, 0x0b, 0x08, 0x00, 0x01, 0x00, 0x00, 0x00
        /*0020*/ 	.byte	0x00, 0x00, 0x00, 0x00


//--------------------- .nv.info._Z17sumCommMultiBlockPKdS0_S0_S0_S0_dPdS1_S1_S1_S1_ --------------------------
	.section	.nv.info._Z17sumCommMultiBlockPKdS0_S0_S0_S0_dPdS1_S1_S1_S1_,"",@"SHT_CUDA_INFO"
	.sectionflags	@""
	.align	4


	//----- nvinfo : EIATTR_CUDA_API_VERSION
	.align		4
        /*0000*/ 	.byte	0x04, 0x37
        /*0002*/ 	.short	(.L_7 - .L_6)
.L_6:
        /*0004*/ 	.word	0x00000082


	//----- nvinfo : EIATTR_KPARAM_INFO
	.align		4
.L_7:
        /*0008*/ 	.byte	0x04, 0x17
        /*000a*/ 	.short	(.L_9 - .L_8)
.L_8:
        /*000c*/ 	.word	0x00000000
        /*0010*/ 	.short	0x000a
        /*0012*/ 	.short	0x0050
        /*0014*/ 	.byte	0x00, 0xf5, 0x21, 0x00


	//----- nvinfo : EIATTR_KPARAM_INFO
	.align		4
.L_9:
        /*0018*/ 	.byte	0x04, 0x17
        /*001a*/ 	.short	(.L_11 - .L_10)
.L_10:
        /*001c*/ 	.word	0x00000000
        /*0020*/ 	.short	0x0009
        /*0022*/ 	.short	0x0048
        /*0024*/ 	.byte	0x00, 0xf5, 0x21, 0x00


	//----- nvinfo : EIATTR_KPARAM_INFO
	.align		4
.L_11:
        /*0028*/ 	.byte	0x04, 0x17
        /*002a*/ 	.short	(.L_13 - .L_12)
.L_12:
        /*002c*/ 	.word	0x00000000
        /*0030*/ 	.short	0x0008
        /*0032*/ 	.short	0x0040
        /*0034*/ 	.byte	0x00, 0xf5, 0x21, 0x00


	//----- nvinfo : EIATTR_KPARAM_INFO
	.align		4
.L_13:
        /*0038*/ 	.byte	0x04, 0x17
        /*003a*/ 	.short	(.L_15 - .L_14)
.L_14:
        /*003c*/ 	.word	0x00000000
        /*0040*/ 	.short	0x0007
        /*0042*/ 	.short	0x0038
        /*0044*/ 	.byte	0x00, 0xf5, 0x21, 0x00


	//----- nvinfo : EIATTR_KPARAM_INFO
	.align		4
.L_15:
        /*0048*/ 	.byte	0x04, 0x17
        /*004a*/ 	.short	(.L_17 - .L_16)
.L_16:
        /*004c*/ 	.word	0x00000000
        /*0050*/ 	.short	0x0006
        /*0052*/ 	.short	0x0030
        /*0054*/ 	.byte	0x00, 0xf5, 0x21, 0x00


	//----- nvinfo : EIATTR_KPARAM_INFO
	.align		4
.L_17:
        /*0058*/ 	.byte	0x04, 0x17
        /*005a*/ 	.short	(.L_19 - .L_18)
.L_18:
        /*005c*/ 	.word	0x00000000
        /*0060*/ 	.short	0x0005
        /*0062*/ 	.short	0x0028
        /*0064*/ 	.byte	0x00, 0xf0, 0x21, 0x00


	//----- nvinfo : EIATTR_KPARAM_INFO
	.align		4
.L_19:
        /*0068*/ 	.byte	0x04, 0x17
        /*006a*/ 	.short	(.L_21 - .L_20)
.L_20:
        /*006c*/ 	.word	0x00000000
        /*0070*/ 	.short	0x0004
        /*0072*/ 	.short	0x0020
        /*0074*/ 	.byte	0x00, 0xf5, 0x21, 0x00


	//----- nvinfo : EIATTR_KPARAM_INFO
	.align		4
.L_21:
        /*0078*/ 	.byte	0x04, 0x17
        /*007a*/ 	.short	(.L_23 - .L_22)
.L_22:
        /*007c*/ 	.word	0x00000000
        /*0080*/ 	.short	0x0003
        /*0082*/ 	.short	0x0018
        /*0084*/ 	.byte	0x00, 0xf5, 0x21, 0x00


	//----- nvinfo : EIATTR_KPARAM_INFO
	.align		4
.L_23:
        /*0088*/ 	.byte	0x04, 0x17
        /*008a*/ 	.short	(.L_25 - .L_24)
.L_24:
        /*008c*/ 	.word	0x00000000
        /*0090*/ 	.short	0x0002
        /*0092*/ 	.short	0x0010
        /*0094*/ 	.byte	0x00, 0xf5, 0x21, 0x00


	//----- nvinfo : EIATTR_KPARAM_INFO
	.align		4
.L_25:
        /*0098*/ 	.byte	0x04, 0x17
        /*009a*/ 	.short	(.L_27 - .L_26)
.L_26:
        /*009c*/ 	.word	0x00000000
        /*00a0*/ 	.short	0x0001
        /*00a2*/ 	.short	0x0008
        /*00a4*/ 	.byte	0x00, 0xf5, 0x21, 0x00


	//----- nvinfo : EIATTR_KPARAM_INFO
	.align		4
.L_27:
        /*00a8*/ 	.byte	0x04, 0x17
        /*00aa*/ 	.short	(.L_29 - .L_28)
.L_28:
        /*00ac*/ 	.word	0x00000000
        /*00b0*/ 	.short	0x0000
        /*00b2*/ 	.short	0x0000
        /*00b4*/ 	.byte	0x00, 0xf5, 0x21, 0x00


	//----- nvinfo : EIATTR_SPARSE_MMA_MASK
	.align		4
.L_29:
        /*00b8*/ 	.byte	0x03, 0x50
        /*00ba*/ 	.short	0x0000


	//----- nvinfo : EIATTR_MAXREG_COUNT
	.align		4
        /*00bc*/ 	.byte	0x03, 0x1b
        /*00be*/ 	.short	0x00ff


	//----- nvinfo : EIATTR_NUM_BARRIERS
	.align		4
        /*00c0*/ 	.byte	0x02, 0x4c
        /*00c2*/ 	.byte	0x01
	.zero		1


	//----- nvinfo : EIATTR_MERCURY_ISA_VERSION
	.align		4
        /*00c4*/ 	.byte	0x03, 0x5f
        /*00c6*/ 	.short	0x0101


	//----- nvinfo : EIATTR_VRC_CTA_INIT_COUNT
	.align		4
        /*00c8*/ 	.byte	0x02, 0x4a
	.zero		1
	.zero		1


	//----- nvinfo : EIATTR_EXIT_INSTR_OFFSETS
	.align		4
        /*00cc*/ 	.byte	0x04, 0x1c
        /*00ce*/ 	.short	(.L_31 - .L_30)


	//   ....[0]....
.L_30:
        /*00d0*/ 	.word	0x00001410


	//   ....[1]....
        /*00d4*/ 	.word	0x00001560


	//----- nvinfo : EIATTR_CRS_STACK_SIZE
	.align		4
.L_31:
        /*00d8*/ 	.byte	0x04, 0x1e
        /*00da*/ 	.short	(.L_33 - .L_32)
.L_32:
        /*00dc*/ 	.word	0x00000000


	//----- nvinfo : EIATTR_CBANK_PARAM_SIZE
	.align		4
.L_33:
        /*00e0*/ 	.byte	0x03, 0x19
        /*00e2*/ 	.short	0x0058


	//----- nvinfo : EIATTR_PARAM_CBANK
	.align		4
        /*00e4*/ 	.byte	0x04, 0x0a
        /*00e6*/ 	.short	(.L_35 - .L_34)
	.align		4
.L_34:
        /*00e8*/ 	.word	index@(.nv.constant0._Z17sumCommMultiBlockPKdS0_S0_S0_S0_dPdS1_S1_S1_S1_)
        /*00ec*/ 	.short	0x0380
        /*00ee*/ 	.short	0x0058


	//----- nvinfo : EIATTR_SW_WAR
	.align		4
.L_35:
        /*00f0*/ 	.byte	0x04, 0x36
        /*00f2*/ 	.short	(.L_37 - .L_36)
.L_36:
        /*00f4*/ 	.word	0x00000008
.L_37:


//--------------------- .nv.callgraph             --------------------------
	.section	.nv.callgraph,"",@"SHT_CUDA_CALLGRAPH"
	.align	4
	.sectionentsize	8
	.align		4
        /*0000*/ 	.word	0x00000000
	.align		4
        /*0004*/ 	.word	0xffffffff
	.align		4
        /*0008*/ 	.word	0x00000000
	.align		4
        /*000c*/ 	.word	0xfffffffe
	.align		4
        /*0010*/ 	.word	0x00000000
	.align		4
        /*0014*/ 	.word	0xfffffffd
	.align		4
        /*0018*/ 	.word	0x00000000
	.align		4
        /*001c*/ 	.word	0xfffffffc


//--------------------- .text._Z17sumCommMultiBlockPKdS0_S0_S0_S0_dPdS1_S1_S1_S1_ --------------------------
	.section	.text._Z17sumCommMultiBlockPKdS0_S0_S0_S0_dPdS1_S1_S1_S1_,"ax",@progbits
	.align	128
        .global         _Z17sumCommMultiBlockPKdS0_S0_S0_S0_dPdS1_S1_S1_S1_
        .type           _Z17sumCommMultiBlockPKdS0_S0_S0_S0_dPdS1_S1_S1_S1_,@function
        .size           _Z17sumCommMultiBlockPKdS0_S0_S0_S0_dPdS1_S1_S1_S1_,(.L_x_24 - _Z17sumCommMultiBlockPKdS0_S0_S0_S0_dPdS1_S1_S1_S1_)
        .other          _Z17sumCommMultiBlockPKdS0_S0_S0_S0_dPdS1_S1_S1_S1_,@"STO_CUDA_ENTRY STV_DEFAULT"
_Z17sumCommMultiBlockPKdS0_S0_S0_S0_dPdS1_S1_S1_S1_:
.text._Z17sumCommMultiBlockPKdS0_S0_S0_S0_dPdS1_S1_S1_S1_:
[----:B------:R-:W-:Y:S01]  /*0000*/  LDC R1, c[0x0][0x37c] ;  /* 0x0000df00ff017b82 */ /* 0x000fe20000000800 */
[----:B------:R-:W0:Y:S01]  /*0010*/  S2R R0, SR_CTAID.X ;  /* 0x0000000000007919 */ /* 0x000e220000002500 */
[----:B------:R-:W1:Y:S01]  /*0020*/  LDCU.64 UR4, c[0x0][0x3a8] ;  /* 0x00007500ff0477ac */ /* 0x000e620008000a00 */
[----:B------:R-:W-:Y:S01]  /*0030*/  BSSY.RECONVERGENT B0, `(.L_x_0) ;  /* 0x000002b000007945 */ /* 0x000fe20003800200 */
[----:B------:R-:W-:Y:S01]  /*0040*/  CS2R R6, SRZ ;  /* 0x0000000000067805 */ /* 0x000fe2000001ff00 */
[----:B------:R-:W2:Y:S01]  /*0050*/  S2R R2, SR_TID.X ;  /* 0x0000000000027919 */ /* 0x000ea20000002100 */
[----:B------:R-:W3:Y:S01]  /*0060*/  LDCU.64 UR10, c[0x0][0x358] ;  /* 0x00006b00ff0a77ac */ /* 0x000ee20008000a00 */
[----:B------:R-:W-:Y:S02]  /*0070*/  CS2R R8, SRZ ;  /* 0x0000000000087805 */ /* 0x000fe4000001ff00 */
[----:B------:R-:W-:Y:S02]  /*0080*/  CS2R R10, SRZ ;  /* 0x00000000000a7805 */ /* 0x000fe4000001ff00 */
[----:B------:R-:W-:Y:S01]  /*0090*/  CS2R R12, SRZ ;  /* 0x00000000000c7805 */ /* 0x000fe2000001ff00 */
[----:B0-----:R-:W-:-:S05]  /*00a0*/  IMAD.SHL.U32 R3, R0, 0x400, RZ ;  /* 0x0000040000037824 */ /* 0x001fca00078e00ff */
[----:B--2---:R-:W-:-:S04]  /*00b0*/  LOP3.LUT R3, R3, R2, RZ, 0xfc, !PT ;  /* 0x0000000203037212 */ /* 0x004fc800078efcff */
[----:B------:R-:W1:Y:S02]  /*00c0*/  I2F.F64 R4, R3 ;  /* 0x0000000300047312 */ /* 0x000e640000201c00 */
[----:B-1----:R-:W-:Y:S01]  /*00d0*/  DSETP.GEU.AND P0, PT, R4, UR4, PT ;  /* 0x0000000404007e2a */ /* 0x002fe2000bf0e000 */
[----:B------:R-:W-:-:S13]  /*00e0*/  CS2R R4, SRZ ;  /* 0x0000000000047805 */ /* 0x000fda000001ff00 */
[----:B---3--:R-:W-:Y:S05]  /*00f0*/  @P0 BRA `(.L_x_1) ;  /* 0x0000000000780947 */ /* 0x008fea0003800000 */
[----:B------:R-:W0:Y:S01]  /*0100*/  LDC R26, c[0x0][0x370] ;  /* 0x0000dc00ff1a7b82 */ /* 0x000e220000000800 */
[----:B------:R-:W-:Y:S02]  /*0110*/  CS2R R12, SRZ ;  /* 0x00000000000c7805 */ /* 0x000fe4000001ff00 */
[----:B------:R-:W-:Y:S02]  /*0120*/  CS2R R10, SRZ ;  /* 0x00000000000a7805 */ /* 0x000fe4000001ff00 */
[----:B------:R-:W-:Y:S02]  /*0130*/  CS2R R8, SRZ ;  /* 0x0000000000087805 */ /* 0x000fe4000001ff00 */
[----:B------:R-:W-:Y:S02]  /*0140*/  CS2R R6, SRZ ;  /* 0x0000000000067805 */ /* 0x000fe4000001ff00 */
[----:B------:R-:W-:Y:S01]  /*0150*/  CS2R R4, SRZ ;  /* 0x0000000000047805 */ /* 0x000fe2000001ff00 */
[----:B------:R-:W1:Y:S08]  /*0160*/  LDC.64 R14, c[0x0][0x3a0] ;  /* 0x0000e800ff0e7b82 */ /* 0x000e700000000a00 */
[----:B------:R-:W2:Y:S08]  /*0170*/  LDC.64 R16, c[0x0][0x380] ;  /* 0x0000e000ff107b82 */ /* 0x000eb00000000a00 */
[----:B------:R-:W3:Y:S08]  /*0180*/  LDC.64 R18, c[0x0][0x388] ;  /* 0x0000e200ff127b82 */ /* 0x000ef00000000a00 */
[----:B------:R-:W4:Y:S08]  /*0190*/  LDC.64 R20, c[0x0][0x390] ;  /* 0x0000e400ff147b82 */ /* 0x000f300000000a00 */
[----:B------:R-:W0:Y:S02]  /*01a0*/  LDC.64 R22, c[0x0][0x398] ;  /* 0x0000e600ff167b82 */ /* 0x000e240000000a00 */
.L_x_2:
[----:B--2---:R-:W-:-:S05]  /*01b0*/  IMAD.WIDE R28, R3, 0x8, R16 ;  /* 0x00000008031c7825 */ /* 0x004fca00078e0210 */
[----:B------:R-:W2:Y:S02]  /*01c0*/  LDG.E.64 R24, desc[UR10][R28.64] ;  /* 0x0000000a1c187981 */ /* 0x000ea4000c1e1b00 */
[----:B--2---:R-:W-:Y:S01]  /*01d0*/  DADD R4, R24, R4 ;  /* 0x0000000018047229 */ /* 0x004fe20000000004 */
[----:B---3--:R-:W-:-:S06]  /*01e0*/  IMAD.WIDE R24, R3, 0x8, R18 ;  /* 0x0000000803187825 */ /* 0x008fcc00078e0212 */
[----:B------:R-:W2:Y:S01]  /*01f0*/  LDG.E.64 R24, desc[UR10][R24.64] ;  /* 0x0000000a18187981 */ /* 0x000ea2000c1e1b00 */
[----:B----4-:R-:W-:Y:S01]  /*0200*/  IMAD.WIDE R28, R3, 0x8, R20 ;  /* 0x00000008031c7825 */ /* 0x010fe200078e0214 */
[----:B--2---:R-:W-:-:S04]  /*0210*/  DADD R6, R24, R6 ;  /* 0x0000000018067229 */ /* 0x004fc80000000006 */
[----:B------:R0:W2:Y:S02]  /*0220*/  LDG.E.64 R24, desc[UR10][R28.64] ;  /* 0x0000000a1c187981 */ /* 0x0000a4000c1e1b00 */
[----:B0-----:R-:W-:Y:S01]  /*0230*/  IMAD.WIDE R28, R3, 0x8, R22 ;  /* 0x00000008031c7825 */ /* 0x001fe200078e0216 */
[----:B--2---:R-:W-:-:S04]  /*0240*/  DADD R8, R24, R8 ;  /* 0x0000000018087229 */ /* 0x004fc80000000008 */
[----:B------:R1:W2:Y:S02]  /*0250*/  LDG.E.64 R24, desc[UR10][R28.64] ;  /* 0x0000000a1c187981 */ /* 0x0002a4000c1e1b00 */
[----:B-1----:R-:W-:Y:S01]  /*0260*/  IMAD.WIDE R28, R3, 0x8, R14 ;  /* 0x00000008031c7825 */ /* 0x002fe200078e020e */
[----:B--2---:R-:W-:-:S04]  /*0270*/  DADD R10, R24, R10 ;  /* 0x00000000180a7229 */ /* 0x004fc8000000000a */
[----:B------:R-:W2:Y:S01]  /*0280*/  LDG.E.64 R24, desc[UR10][R28.64] ;  /* 0x0000000a1c187981 */ /* 0x000ea2000c1e1b00 */
[----:B------:R-:W-:Y:S01]  /*0290*/  IMAD R3, R26, 0x400, R3 ;  /* 0x000004001a037824 */ /* 0x000fe200078e0203 */
[----:B--2---:R-:W-:-:S03]  /*02a0*/  DADD R12, R24, R12 ;  /* 0x00000000180c7229 */ /* 0x004fc6000000000c */
[----:B------:R-:W0:Y:S02]  /*02b0*/  I2F.F64 R24, R3 ;  /* 0x0000000300187312 */ /* 0x000e240000201c00 */
[----:B0-----:R-:W-:-:S14]  /*02c0*/  DSETP.GEU.AND P0, PT, R24, UR4, PT ;  /* 0x0000000418007e2a */ /* 0x001fdc000bf0e000 */
[----:B------:R-:W-:Y:S05]  /*02d0*/  @!P0 BRA `(.L_x_2) ;  /* 0xfffffffc00b48947 */ /* 0x000fea000383ffff */
.L_x_1:
[----:B------:R-:W-:Y:S05]  /*02e0*/  BSYNC.RECONVERGENT B0 ;  /* 0x0000000000007941 */ /* 0x000fea0003800200 */
.L_x_0:
[----:B------:R-:W0:Y:S01]  /*02f0*/  S2UR UR8, SR_CgaCtaId ;  /* 0x00000000000879c3 */ /* 0x000e220000008800 */
[----:B------:R-:W-:Y:S01]  /*0300*/  UMOV UR4, 0x400 ;  /* 0x0000040000047882 */ /* 0x000fe20000000000 */
[C---:B------:R-:W-:Y:S01]  /*0310*/  ISETP.GT.U32.AND P4, PT, R2.reuse, 0x1ff, PT ;  /* 0x000001ff0200780c */ /* 0x040fe20003f84070 */
[----:B------:R-:W-:Y:S01]  /*0320*/  UIADD3 UR5, UPT, UPT, UR4, 0x2000, URZ ;  /* 0x0000200004057890 */ /* 0x000fe2000fffe0ff */
[C---:B------:R-:W-:Y:S01]  /*0330*/  ISETP.GT.U32.AND P2, PT, R2.reuse, 0x3f, PT ;  /* 0x0000003f0200780c */ /* 0x040fe20003f44070 */
[----:B------:R-:W-:Y:S01]  /*0340*/  UIADD3 UR6, UPT, UPT, UR4, 0x4000, URZ ;  /* 0x0000400004067890 */ /* 0x000fe2000fffe0ff */
[----:B------:R-:W-:Y:S01]  /*0350*/  BSSY.RECONVERGENT B0, `(.L_x_3) ;  /* 0x000002f000007945 */ /* 0x000fe20003800200 */
[----:B------:R-:W-:Y:S01]  /*0360*/  UIADD3 UR7, UPT, UPT, UR4, 0x6000, URZ ;  /* 0x0000600004077890 */ /* 0x000fe2000fffe0ff */
[C---:B------:R-:W-:Y:S02]  /*0370*/  ISETP.GT.U32.AND P5, PT, R2.reuse, 0xff, PT ;  /* 0x000000ff0200780c */ /* 0x040fe40003fa4070 */
[----:B------:R-:W-:-:S02]  /*0380*/  ISETP.GT.U32.AND P6, PT, R2, 0x7f, PT ;  /* 0x0000007f0200780c */ /* 0x000fc40003fc4070 */
[C---:B------:R-:W-:Y:S02]  /*0390*/  ISETP.GT.U32.AND P0, PT, R2.reuse, 0x1f, PT ;  /* 0x0000001f0200780c */ /* 0x040fe40003f04070 */
[C---:B------:R-:W-:Y:S02]  /*03a0*/  ISETP.GT.U32.AND P1, PT, R2.reuse, 0xf, PT ;  /* 0x0000000f0200780c */ /* 0x040fe40003f24070 */
[C---:B------:R-:W-:Y:S01]  /*03b0*/  ISETP.GT.U32.AND P3, PT, R2.reuse, 0x3, PT ;  /* 0x000000030200780c */ /* 0x040fe20003f64070 */
[----:B0-----:R-:W-:Y:S02]  /*03c0*/  ULEA UR9, UR8, UR4, 0x18 ;  /* 0x0000000408097291 */ /* 0x001fe4000f8ec0ff */
[----:B------:R-:W-:Y:S02]  /*03d0*/  UIADD3 UR4, UPT, UPT, UR4, 0x8000, URZ ;  /* 0x0000800004047890 */ /* 0x000fe4000fffe0ff */
[----:B------:R-:W-:Y:S02]  /*03e0*/  ULEA UR5, UR8, UR5, 0x18 ;  /* 0x0000000508057291 */ /* 0x000fe4000f8ec0ff */
[----:B------:R-:W-:Y:S01]  /*03f0*/  ULEA UR6, UR8, UR6, 0x18 ;  /* 0x0000000608067291 */ /* 0x000fe2000f8ec0ff */
[----:B------:R-:W-:Y:S01]  /*0400*/  LEA R3, R2, UR9, 0x3 ;  /* 0x0000000902037c11 */ /* 0x000fe2000f8e18ff */
[----:B------:R-:W-:-:S02]  /*0410*/  ULEA UR7, UR8, UR7, 0x18 ;  /* 0x0000000708077291 */ /* 0x000fc4000f8ec0ff */
[----:B------:R-:W-:Y:S01]  /*0420*/  ULEA UR4, UR8, UR4, 0x18 ;  /* 0x0000000408047291 */ /* 0x000fe2000f8ec0ff */
[C---:B------:R-:W-:Y:S01]  /*0430*/  LEA R15, R2.reuse, UR5, 0x3 ;  /* 0x00000005020f7c11 */ /* 0x040fe2000f8e18ff */
[----:B------:R0:W-:Y:S01]  /*0440*/  STS.64 [R3], R4 ;  /* 0x0000000403007388 */ /* 0x0001e20000000a00 */
[C---:B------:R-:W-:Y:S02]  /*0450*/  LEA R17, R2.reuse, UR6, 0x3 ;  /* 0x0000000602117c11 */ /* 0x040fe4000f8e18ff */
[C---:B------:R-:W-:Y:S01]  /*0460*/  LEA R19, R2.reuse, UR7, 0x3 ;  /* 0x0000000702137c11 */ /* 0x040fe2000f8e18ff */
[----:B------:R1:W-:Y:S01]  /*0470*/  STS.64 [R15], R6 ;  /* 0x000000060f007388 */ /* 0x0003e20000000a00 */
[----:B------:R-:W-:-:S03]  /*0480*/  LEA R21, R2, UR4, 0x3 ;  /* 0x0000000402157c11 */ /* 0x000fc6000f8e18ff */
[----:B------:R1:W-:Y:S04]  /*0490*/  STS.64 [R17], R8 ;  /* 0x0000000811007388 */ /* 0x0003e80000000a00 */
[----:B------:R1:W-:Y:S01]  /*04a0*/  STS.64 [R19], R10 ;  /* 0x0000000a13007388 */ /* 0x0003e20000000a00 */
[----:B0-----:R-:W-:Y:S02]  /*04b0*/  P2R R4, PR, RZ, 0x4 ;  /* 0x00000004ff047803 */ /* 0x001fe40000000000 */
[----:B------:R-:W-:Y:S01]  /*04c0*/  ISETP.GT.U32.AND P2, PT, R2, 0x7, PT ;  /* 0x000000070200780c */ /* 0x000fe20003f44070 */
[----:B------:R1:W-:Y:S01]  /*04d0*/  STS.64 [R21], R12 ;  /* 0x0000000c15007388 */ /* 0x0003e20000000a00 */
[----:B------:R-:W-:Y:S06]  /*04e0*/  BAR.SYNC.DEFER_BLOCKING 0x0 ;  /* 0x0000000000007b1d */ /* 0x000fec0000010000 */
[----:B------:R-:W-:Y:S05]  /*04f0*/  @P4 BRA `(.L_x_4) ;  /* 0x0000000000504947 */ /* 0x000fea0003800000 */
[----:B------:R-:W-:Y:S04]  /*0500*/  LDS.64 R4, [R3+0x1000] ;  /* 0x0010000003047984 */ /* 0x000fe80000000a00 */
[----:B-1----:R-:W0:Y:S02]  /*0510*/  LDS.64 R6, [R3] ;  /* 0x0000000003067984 */ /* 0x002e240000000a00 */
[----:B0-----:R-:W-:-:S07]  /*0520*/  DADD R4, R4, R6 ;  /* 0x0000000004047229 */ /* 0x001fce0000000006 */
[----:B------:R-:W-:Y:S04]  /*0530*/  STS.64 [R3], R4 ;  /* 0x0000000403007388 */ /* 0x000fe80000000a00 */
[----:B------:R-:W-:Y:S04]  /*0540*/  LDS.64 R6, [R15+0x1000] ;  /* 0x001000000f067984 */ /* 0x000fe80000000a00 */
[----:B------:R-:W0:Y:S02]  /*0550*/  LDS.64 R8, [R15] ;  /* 0x000000000f087984 */ /* 0x000e240000000a00 */
        /* <DEDUP_REMOVED lines=13> */
[----:B------:R0:W-:Y:S04]  /*0630*/  STS.64 [R21], R4 ;  /* 0x0000000415007388 */ /* 0x0001e80000000a00 */
.L_x_4:
[----:B------:R-:W-:Y:S05]  /*0640*/  BSYNC.RECONVERGENT B0 ;  /* 0x0000000000007941 */ /* 0x000fea0003800200 */
.L_x_3:
[----:B------:R-:W-:Y:S01]  /*0650*/  BAR.SYNC.DEFER_BLOCKING 0x0 ;  /* 0x0000000000007b1d */ /* 0x000fe20000010000 */
[----:B------:R-:W-:-:S05]  /*0660*/  ISETP.GT.U32.AND P4, PT, R2, 0x1, PT ;  /* 0x000000010200780c */ /* 0x000fca0003f84070 */
[----:B------:R-:W-:Y:S04]  /*0670*/  BSSY.RECONVERGENT B0, `(.L_x_5) ;  /* 0x0000016000007945 */ /* 0x000fe80003800200 */
[----:B------:R-:W-:Y:S05]  /*0680*/  @P5 BRA `(.L_x_6) ;  /* 0x0000000000505947 */ /* 0x000fea0003800000 */
[----:B0-----:R-:W-:Y:S04]  /*0690*/  LDS.64 R4, [R3+0x800] ;  /* 0x0008000003047984 */ /* 0x001fe80000000a00 */
        /* <DEDUP_REMOVED lines=19> */
.L_x_6:
[----:B------:R-:W-:Y:S05]  /*07d0*/  BSYNC.RECONVERGENT B0 ;  /* 0x0000000000007941 */ /* 0x000fea0003800200 */
.L_x_5:
[----:B------:R-:W-:Y:S01]  /*07e0*/  BAR.SYNC.DEFER_BLOCKING 0x0 ;  /* 0x0000000000007b1d */ /* 0x000fe20000010000 */
[----:B------:R-:W-:-:S05]  /*07f0*/  ISETP.NE.AND P5, PT, R2, RZ, PT ;  /* 0x000000ff0200720c */ /* 0x000fca0003fa5270 */
[----:B------:R-:W-:Y:S04]  /*0800*/  BSSY.RECONVERGENT B0, `(.L_x_7) ;  /* 0x0000016000007945 */ /* 0x000fe80003800200 */
[----:B------:R-:W-:Y:S05]  /*0810*/  @P6 BRA `(.L_x_8) ;  /* 0x0000000000506947 */ /* 0x000fea0003800000 */
[----:B0-2---:R-:W-:Y:S04]  /*0820*/  LDS.64 R4, [R3+0x400] ;  /* 0x0004000003047984 */ /* 0x005fe80000000a00 */
        /* <DEDUP_REMOVED lines=19> */
.L_x_8:
[----:B------:R-:W-:Y:S05]  /*0960*/  BSYNC.RECONVERGENT B0 ;  /* 0x0000000000007941 */ /* 0x000fea0003800200 */
.L_x_7:
[----:B------:R-:W-:Y:S01]  /*0970*/  BAR.SYNC.DEFER_BLOCKING 0x0 ;  /* 0x0000000000007b1d */ /* 0x000fe20000010000 */
[----:B------:R-:W-:-:S05]  /*0980*/  ISETP.GT.U32.AND P6, PT, R2, 0x3f, PT ;  /* 0x0000003f0200780c */ /* 0x000fca0003fc4070 */
[----:B------:R-:W-:Y:S08]  /*0990*/  BSSY.RECONVERGENT B0, `(.L_x_9) ;  /* 0x0000016000007945 */ /* 0x000ff00003800200 */
[----:B------:R-:W-:Y:S05]  /*09a0*/  @P6 BRA `(.L_x_10) ;  /* 0x0000000000506947 */ /* 0x000fea0003800000 */
[----:B0-23--:R-:W-:Y:S04]  /*09b0*/  LDS.64 R4, [R3+0x200] ;  /* 0x0002000003047984 */ /* 0x00dfe80000000a00 */
        /* <DEDUP_REMOVED lines=19> */
.L_x_10:
[----:B------:R-:W-:Y:S05]  /*0af0*/  BSYNC.RECONVERGENT B0 ;  /* 0x0000000000007941 */ /* 0x000fea0003800200 */
.L_x_9:
[----:B------:R-:W-:Y:S06]  /*0b00*/  BAR.SYNC.DEFER_BLOCKING 0x0 ;  /* 0x0000000000007b1d */ /* 0x000fec0000010000 */
[----:B------:R-:W-:Y:S04]  /*0b10*/  BSSY.RECONVERGENT B0, `(.L_x_11) ;  /* 0x0000016000007945 */ /* 0x000fe80003800200 */
[----:B------:R-:W-:Y:S05]  /*0b20*/  @P0 BRA `(.L_x_12) ;  /* 0x0000000000500947 */ /* 0x000fea0003800000 */
[----:B0-234-:R-:W-:Y:S04]  /*0b30*/  LDS.64 R4, [R3+0x100] ;  /* 0x0001000003047984 */ /* 0x01dfe80000000a00 */
        /* <DEDUP_REMOVED lines=19> */
.L_x_12:
[----:B------:R-:W-:Y:S05]  /*0c70*/  BSYNC.RECONVERGENT B0 ;  /* 0x0000000000007941 */ /* 0x000fea0003800200 */
.L_x_11:
        /* <DEDUP_REMOVED lines=23> */
.L_x_14:
[----:B------:R-:W-:Y:S05]  /*0df0*/  BSYNC.RECONVERGENT B0 ;  /* 0x0000000000007941 */ /* 0x000fea0003800200 */
.L_x_13:
        /* <DEDUP_REMOVED lines=23> */
.L_x_16:
[----:B------:R-:W-:Y:S05]  /*0f70*/  BSYNC.RECONVERGENT B0 ;  /* 0x0000000000007941 */ /* 0x000fea0003800200 */
.L_x_15:
        /* <DEDUP_REMOVED lines=23> */
.L_x_18:
[----:B------:R-:W-:Y:S05]  /*10f0*/  BSYNC.RECONVERGENT B0 ;  /* 0x0000000000007941 */ /* 0x000fea0003800200 */
.L_x_17:
        /* <DEDUP_REMOVED lines=23> */
.L_x_20:
[----:B------:R-:W-:Y:S05]  /*1270*/  BSYNC.RECONVERGENT B0 ;  /* 0x0000000000007941 */ /* 0x000fea0003800200 */
.L_x_19:
[----:B------:R-:W-:Y:S06]  /*1280*/  BAR.SYNC.DEFER_BLOCKING 0x0 ;  /* 0x0000000000007b1d */ /* 0x000fec0000010000 */
[----:B------:R-:W-:Y:S04]  /*1290*/  BSSY.RECONVERGENT B0, `(.L_x_21) ;  /* 0x0000016000007945 */ /* 0x000fe80003800200 */
[----:B------:R-:W-:Y:S05]  /*12a0*/  @P5 BRA `(.L_x_22) ;  /* 0x0000000000505947 */ /* 0x000fea0003800000 */
[----:B0-234-:R-:W-:Y:S04]  /*12b0*/  LDS.64 R4, [UR9+0x8] ;  /* 0x00000809ff047984 */ /* 0x01dfe80008000a00 */
[----:B-1----:R-:W0:Y:S02]  /*12c0*/  LDS.64 R6, [R3] ;  /* 0x0000000003067984 */ /* 0x002e240000000a00 */
[----:B0-----:R-:W-:-:S07]  /*12d0*/  DADD R4, R4, R6 ;  /* 0x0000000004047229 */ /* 0x001fce0000000006 */
[----:B------:R-:W-:Y:S04]  /*12e0*/  STS.64 [R3], R4 ;  /* 0x0000000403007388 */ /* 0x000fe80000000a00 */
[----:B------:R-:W-:Y:S04]  /*12f0*/  LDS.64 R6, [UR9+0x2008] ;  /* 0x00200809ff067984 */ /* 0x000fe80008000a00 */
[----:B------:R-:W0:Y:S02]  /*1300*/  LDS.64 R8, [R15] ;  /* 0x000000000f087984 */ /* 0x000e240000000a00 */
        /* <DEDUP_REMOVED lines=13> */
[----:B------:R0:W-:Y:S04]  /*13e0*/  STS.64 [R21], R2 ;  /* 0x0000000215007388 */ /* 0x0001e80000000a00 */
.L_x_22:
[----:B------:R-:W-:Y:S05]  /*13f0*/  BSYNC.RECONVERGENT B0 ;  /* 0x0000000000007941 */ /* 0x000fea0003800200 */
.L_x_21:
[----:B------:R-:W-:Y:S06]  /*1400*/  BAR.SYNC.DEFER_BLOCKING 0x0 ;  /* 0x0000000000007b1d */ /* 0x000fec0000010000 */
[----:B------:R-:W-:Y:S05]  /*1410*/  @P5 EXIT ;  /* 0x000000000000594d */ /* 0x000fea0003800000 */
[----:B-1----:R-:W1:Y:S01]  /*1420*/  LDS.64 R10, [UR9] ;  /* 0x00000009ff0a7984 */ /* 0x002e620008000a00 */
[----:B------:R-:W5:Y:S03]  /*1430*/  LDC.64 R14, c[0x0][0x3b0] ;  /* 0x0000ec00ff0e7b82 */ /* 0x000f660000000a00 */
[----:B------:R-:W1:Y:S04]  /*1440*/  LDS.64 R8, [UR9+0x2000] ;  /* 0x00200009ff087984 */ /* 0x000e680008000a00 */
[----:B------:R-:W1:Y:S01]  /*1450*/  LDS.64 R6, [UR9+0x4000] ;  /* 0x00400009ff067984 */ /* 0x000e620008000a00 */
[----:B------:R-:W1:Y:S03]  /*1460*/  LDC.64 R16, c[0x0][0x3b8] ;  /* 0x0000ee00ff107b82 */ /* 0x000e660000000a00 */
[----:B0-234-:R-:W0:Y:S04]  /*1470*/  LDS.64 R4, [UR9+0x6000] ;  /* 0x00600009ff047984 */ /* 0x01de280008000a00 */
[----:B------:R-:W2:Y:S01]  /*1480*/  LDS.64 R2, [UR9+0x8000] ;  /* 0x00800009ff027984 */ /* 0x000ea20008000a00 */
[----:B------:R-:W3:Y:S08]  /*1490*/  LDC.64 R18, c[0x0][0x3c0] ;  /* 0x0000f000ff127b82 */ /* 0x000ef00000000a00 */
[----:B------:R-:W4:Y:S01]  /*14a0*/  LDC.64 R20, c[0x0][0x3c8] ;  /* 0x0000f200ff147b82 */ /* 0x000f220000000a00 */
[----:B-----5:R-:W-:-:S07]  /*14b0*/  IMAD.WIDE.U32 R14, R0, 0x8, R14 ;  /* 0x00000008000e7825 */ /* 0x020fce00078e000e */
[----:B------:R-:W5:Y:S01]  /*14c0*/  LDC.64 R12, c[0x0][0x3d0] ;  /* 0x0000f400ff0c7b82 */ /* 0x000f620000000a00 */
[C---:B-1----:R-:W-:Y:S01]  /*14d0*/  IMAD.WIDE.U32 R16, R0.reuse, 0x8, R16 ;  /* 0x0000000800107825 */ /* 0x042fe200078e0010 */
[----:B------:R-:W-:Y:S03]  /*14e0*/  STG.E.64 desc[UR10][R14.64], R10 ;  /* 0x0000000a0e007986 */ /* 0x000fe6000c101b0a */
[C---:B---3--:R-:W-:Y:S01]  /*14f0*/  IMAD.WIDE.U32 R18, R0.reuse, 0x8, R18 ;  /* 0x0000000800127825 */ /* 0x048fe200078e0012 */
[----:B------:R-:W-:Y:S04]  /*1500*/  STG.E.64 desc[UR10][R16.64], R8 ;  /* 0x0000000810007986 */ /* 0x000fe8000c101b0a */
[----:B------:R-:W-:Y:S01]  /*1510*/  STG.E.64 desc[UR10][R18.64], R6 ;  /* 0x0000000612007986 */ /* 0x000fe2000c101b0a */
[----:B----4-:R-:W-:-:S05]  /*1520*/  IMAD.WIDE.U32 R20, R0, 0x8, R20 ;  /* 0x0000000800147825 */ /* 0x010fca00078e0014 */
[----:B0-----:R-:W-:Y:S01]  /*1530*/  STG.E.64 desc[UR10][R20.64], R4 ;  /* 0x0000000414007986 */ /* 0x001fe2000c101b0a */
[----:B-----5:R-:W-:-:S05]  /*1540*/  IMAD.WIDE.U32 R12, R0, 0x8, R12 ;  /* 0x00000008000c7825 */ /* 0x020fca00078e000c */
[----:B--2---:R-:W-:Y:S01]  /*1550*/  STG.E.64 desc[UR10][R12.64], R2 ;  /* 0x000000020c007986 */ /* 0x004fe2000c101b0a */
[----:B------:R-:W-:Y:S05]  /*1560*/  EXIT ;  /* 0x000000000000794d */ /* 0x000fea0003800000 */
.L_x_23:
[----:B------:R-:W-:-:S00]  /*1570*/  BRA `(.L_x_23) ;  /* 0xfffffffc00fc7947 */ /* 0x000fc0000383ffff */
[----:B------:R-:W-:-:S00]  /*1580*/  NOP ;  /* 0x0000000000007918 */ /* 0x000fc00000000000 */
[----:B------:R-:W-:-:S00]  /*1590*/  NOP ;  /* 0x0000000000007918 */ /* 0x000fc00000000000 */
[----:B------:R-:W-:-:S00]  /*15a0*/  NOP ;  /* 0x0000000000007918 */ /* 0x000fc00000000000 */
[----:B------:R-:W-:-:S00]  /*15b0*/  NOP ;  /* 0x0000000000007918 */ /* 0x000fc00000000000 */
[----:B------:R-:W-:-:S00]  /*15c0*/  NOP ;  /* 0x0000000000007918 */ /* 0x000fc00000000000 */
[----:B------:R-:W-:-:S00]  /*15d0*/  NOP ;  /* 0x0000000000007918 */ /* 0x000fc00000000000 */
[----:B------:R-:W-:-:S00]  /*15e0*/  NOP ;  /* 0x0000000000007918 */ /* 0x000fc00000000000 */
[----:B------:R-:W-:-:S00]  /*15f0*/  NOP ;  /* 0x0000000000007918 */ /* 0x000fc00000000000 */
.L_x_24:


//--------------------- .nv.shared._Z17sumCommMultiBlockPKdS0_S0_S0_S0_dPdS1_S1_S1_S1_ --------------------------
	.section	.nv.shared._Z17sumCommMultiBlockPKdS0_S0_S0_S0_dPdS1_S1_S1_S1_,"aw",@nobits
	.sectionflags	@""
	.align	8
.nv.shared._Z17sumCommMultiBlockPKdS0_S0_S0_S0_dPdS1_S1_S1_S1_:
	.zero		41984


//--------------------- .nv.shared.reserved.0     --------------------------
	.section	.nv.shared.reserved.0,"aw",@nobits
	.weak		__nv_reservedSMEM_offset_0_alias
	.size		__nv_reservedSMEM_offset_0_alias, 0, 64
	.other		__nv_reservedSMEM_offset_0_alias,@"STO_CUDA_RESERVED_SHARED STV_DEFAULT"
__nv_reservedSMEM_offset_0_alias:
	.zero		0
	.zero		64


//--------------------- .nv.constant0._Z17sumCommMultiBlockPKdS0_S0_S0_S0_dPdS1_S1_S1_S1_ --------------------------
	.section	.nv.constant0._Z17sumCommMultiBlockPKdS0_S0_S0_S0_dPdS1_S1_S1_S1_,"a",@progbits
	.sectionflags	@""
	.align	4
.nv.constant0._Z17sumCommMultiBlockPKdS0_S0_S0_S0_dPdS1_S1_S1_S1_:
	.zero		984


//--------------------- SYMBOLS --------------------------

	.type		.nv.reservedSmem.offset0,@object
	.size		.nv.reservedSmem.offset0,0x4
	.type		.nv.reservedSmem.cap,@object
	.size		.nv.reservedSmem.cap,0x4
